//
// Generated by NVIDIA NVVM Compiler
//
// Compiler Build ID: CL-36424714
// Cuda compilation tools, release 13.0, V13.0.88
// Based on NVVM 20.0.0
//

.version 9.0
.target sm_100
.address_size 64

	// .globl	_Z15Matriz_GPU_MultPiS_S_

.visible .entry _Z15Matriz_GPU_MultPiS_S_(
	.param .u64 .ptr .align 1 _Z15Matriz_GPU_MultPiS_S__param_0,
	.param .u64 .ptr .align 1 _Z15Matriz_GPU_MultPiS_S__param_1,
	.param .u64 .ptr .align 1 _Z15Matriz_GPU_MultPiS_S__param_2
)
{
	.reg .pred 	%p<5>;
	.reg .b32 	%r<69>;
	.reg .b64 	%rd<18>;

	ld.param.u64 	%rd5, [_Z15Matriz_GPU_MultPiS_S__param_0];
	ld.param.u64 	%rd6, [_Z15Matriz_GPU_MultPiS_S__param_1];
	ld.param.u64 	%rd7, [_Z15Matriz_GPU_MultPiS_S__param_2];
	mov.u32 	%r10, %ctaid.x;
	mov.u32 	%r11, %ntid.x;
	mov.u32 	%r12, %tid.x;
	mad.lo.s32 	%r1, %r10, %r11, %r12;
	mov.u32 	%r13, %ctaid.y;
	mov.u32 	%r14, %ntid.y;
	mov.u32 	%r15, %tid.y;
	mad.lo.s32 	%r16, %r13, %r14, %r15;
	setp.gt.s32 	%p1, %r1, 1023;
	setp.gt.u32 	%p2, %r16, 1023;
	or.pred  	%p3, %p1, %p2;
	@%p3 bra 	$L__BB0_4;
	shl.b32 	%r3, %r16, 10;
	mul.wide.u32 	%rd8, %r3, 4;
	cvta.to.global.u64 	%rd9, %rd5;
	add.s64 	%rd10, %rd8, %rd9;
	add.s64 	%rd17, %rd10, 32;
	cvta.to.global.u64 	%rd11, %rd6;
	add.s64 	%rd2, %rd11, 32768;
	mov.b32 	%r67, 0;
	mov.u32 	%r66, %r1;
	mov.u32 	%r68, %r67;
$L__BB0_2:
	mul.wide.s32 	%rd12, %r66, 4;
	add.s64 	%rd13, %rd2, %rd12;
	ld.global.u32 	%r18, [%rd17+-32];
	ld.global.u32 	%r19, [%rd13+-32768];
	mad.lo.s32 	%r20, %r19, %r18, %r67;
	ld.global.u32 	%r21, [%rd17+-28];
	ld.global.u32 	%r22, [%rd13+-28672];
	mad.lo.s32 	%r23, %r22, %r21, %r20;
	ld.global.u32 	%r24, [%rd17+-24];
	ld.global.u32 	%r25, [%rd13+-24576];
	mad.lo.s32 	%r26, %r25, %r24, %r23;
	ld.global.u32 	%r27, [%rd17+-20];
	ld.global.u32 	%r28, [%rd13+-20480];
	mad.lo.s32 	%r29, %r28, %r27, %r26;
	ld.global.u32 	%r30, [%rd17+-16];
	ld.global.u32 	%r31, [%rd13+-16384];
	mad.lo.s32 	%r32, %r31, %r30, %r29;
	ld.global.u32 	%r33, [%rd17+-12];
	ld.global.u32 	%r34, [%rd13+-12288];
	mad.lo.s32 	%r35, %r34, %r33, %r32;
	ld.global.u32 	%r36, [%rd17+-8];
	ld.global.u32 	%r37, [%rd13+-8192];
	mad.lo.s32 	%r38, %r37, %r36, %r35;
	ld.global.u32 	%r39, [%rd17+-4];
	ld.global.u32 	%r40, [%rd13+-4096];
	mad.lo.s32 	%r41, %r40, %r39, %r38;
	ld.global.u32 	%r42, [%rd17];
	ld.global.u32 	%r43, [%rd13];
	mad.lo.s32 	%r44, %r43, %r42, %r41;
	ld.global.u32 	%r45, [%rd17+4];
	ld.global.u32 	%r46, [%rd13+4096];
	mad.lo.s32 	%r47, %r46, %r45, %r44;
	ld.global.u32 	%r48, [%rd17+8];
	ld.global.u32 	%r49, [%rd13+8192];
	mad.lo.s32 	%r50, %r49, %r48, %r47;
	ld.global.u32 	%r51, [%rd17+12];
	ld.global.u32 	%r52, [%rd13+12288];
	mad.lo.s32 	%r53, %r52, %r51, %r50;
	ld.global.u32 	%r54, [%rd17+16];
	ld.global.u32 	%r55, [%rd13+16384];
	mad.lo.s32 	%r56, %r55, %r54, %r53;
	ld.global.u32 	%r57, [%rd17+20];
	ld.global.u32 	%r58, [%rd13+20480];
	mad.lo.s32 	%r59, %r58, %r57, %r56;
	ld.global.u32 	%r60, [%rd17+24];
	ld.global.u32 	%r61, [%rd13+24576];
	mad.lo.s32 	%r62, %r61, %r60, %r59;
	ld.global.u32 	%r63, [%rd17+28];
	ld.global.u32 	%r64, [%rd13+28672];
	mad.lo.s32 	%r67, %r64, %r63, %r62;
	add.s32 	%r68, %r68, 16;
	add.s64 	%rd17, %rd17, 64;
	add.s32 	%r66, %r66, 16384;
	setp.ne.s32 	%p4, %r68, 1024;
	@%p4 bra 	$L__BB0_2;
	add.s32 	%r65, %r3, %r1;
	cvta.to.global.u64 	%rd14, %rd7;
	mul.wide.s32 	%rd15, %r65, 4;
	add.s64 	%rd16, %rd14, %rd15;
	st.global.u32 	[%rd16], %r67;
$L__BB0_4:
	ret;

}


// ===== COMPILED SASS (sm_100) =====

	.target	sm_100

	.elftype	@"ET_EXEC"


//--------------------- .note.nv.tkinfo           --------------------------
	.section	.note.nv.tkinfo,"",@"SHT_NOTE"
	.sectionflags	@"SHF_NOTE_NV_TKINFO"
	.tkinfo
        /*0018*/ 	.word	0x00000002
        /*0030*/ 	.string	""
        /*0030*/ 	.string	"ptxas"
        /*0030*/ 	.string	"Cuda compilation tools, release 13.0, V13.0.88"
        /*0030*/ 	.string	"Build cuda_13.0.r13.0/compiler.36424714_0"
        /*0030*/ 	.string	"-arch sm_100 -m 64 "



//--------------------- .note.nv.cuinfo           --------------------------
	.section	.note.nv.cuinfo,"",@"SHT_NOTE"
	.sectionflags	@"SHF_NOTE_NV_CUINFO"
        /*0018*/ 	.short	0x0002
        /*001a*/ 	.short	0x0064
        /*001c*/ 	.short	0x0082
	.zero		2


//--------------------- .nv.info                  --------------------------
	.section	.nv.info,"",@"SHT_CUDA_INFO"
	.align	4


	//----- nvinfo : EIATTR_REGCOUNT
	.align		4
        /*0000*/ 	.byte	0x04, 0x2f
        /*0002*/ 	.short	(.L_1 - .L_0)
	.align		4
.L_0:
        /*0004*/ 	.word	index@(_Z15Matriz_GPU_MultPiS_S_)
        /*0008*/ 	.word	0x0000001f


	//----- nvinfo : EIATTR_FRAME_SIZE
	.align		4
.L_1:
        /*000c*/ 	.byte	0x04, 0x11
        /*000e*/ 	.short	(.L_3 - .L_2)
	.align		4
.L_2:
        /*0010*/ 	.word	index@(_Z15Matriz_GPU_MultPiS_S_)
        /*0014*/ 	.word	0x00000000


	//----- nvinfo : EIATTR_MIN_STACK_SIZE
	.align		4
.L_3:
        /*0018*/ 	.byte	0x04, 0x12
        /*001a*/ 	.short	(.L_5 - .L_4)
	.align		4
.L_4:
        /*001c*/ 	.word	index@(_Z15Matriz_GPU_MultPiS_S_)
        /*0020*/ 	.word	0x00000000
.L_5:


//--------------------- .nv.compat                --------------------------
	.section	.nv.compat,"",@"SHT_CUDA_COMPAT_INFO"
	.align	4
        /*0000*/ 	.byte	0x02, 0x09, 0x00, 0x00, 0x02, 0x02, 0x01, 0x00, 0x02, 0x05, 0x05, 0x00, 0x03, 0x07, 0x01, 0x01
        /*0010*/ 	.byte	0x02, 0x03, 0x00, 0x00, 0x02, 0x06, 0x01, 0x00, 0x04, 0x0b, 0x08, 0x00, 0x09, 0x00, 0x00, 0x00
        /*0020*/ 	.byte	0x00, 0x00, 0x00, 0x00


//--------------------- .nv.info._Z15Matriz_GPU_MultPiS_S_ --------------------------
	.section	.nv.info._Z15Matriz_GPU_MultPiS_S_,"",@"SHT_CUDA_INFO"
	.sectionflags	@""
	.align	4


	//----- nvinfo : EIATTR_CUDA_API_VERSION
	.align		4
        /*0000*/ 	.byte	0x04, 0x37
        /*0002*/ 	.short	(.L_7 - .L_6)
.L_6:
        /*0004*/ 	.word	0x00000082


	//----- nvinfo : EIATTR_KPARAM_INFO
	.align		4
.L_7:
        /*0008*/ 	.byte	0x04, 0x17
        /*000a*/ 	.short	(.L_9 - .L_8)
.L_8:
        /*000c*/ 	.word	0x00000000
        /*0010*/ 	.short	0x0002
        /*0012*/ 	.short	0x0010
        /*0014*/ 	.byte	0x00, 0xf5, 0x21, 0x00


	//----- nvinfo : EIATTR_KPARAM_INFO
	.align		4
.L_9:
        /*0018*/ 	.byte	0x04, 0x17
        /*001a*/ 	.short	(.L_11 - .L_10)
.L_10:
        /*001c*/ 	.word	0x00000000
        /*0020*/ 	.short	0x0001
        /*0022*/ 	.short	0x0008
        /*0024*/ 	.byte	0x00, 0xf5, 0x21, 0x00


	//----- nvinfo : EIATTR_KPARAM_INFO
	.align		4
.L_11:
        /*0028*/ 	.byte	0x04, 0x17
        /*002a*/ 	.short	(.L_13 - .L_12)
.L_12:
        /*002c*/ 	.word	0x00000000
        /*0030*/ 	.short	0x0000
        /*0032*/ 	.short	0x0000
        /*0034*/ 	.byte	0x00, 0xf5, 0x21, 0x00


	//----- nvinfo : EIATTR_SPARSE_MMA_MASK
	.align		4
.L_13:
        /*0038*/ 	.byte	0x03, 0x50
        /*003a*/ 	.short	0x0000


	//----- nvinfo : EIATTR_MAXREG_COUNT
	.align		4
        /*003c*/ 	.byte	0x03, 0x1b
        /*003e*/ 	.short	0x00ff


	//----- nvinfo : EIATTR_MERCURY_ISA_VERSION
	.align		4
        /*0040*/ 	.byte	0x03, 0x5f
        /*0042*/ 	.short	0x0101


	//----- nvinfo : EIATTR_VRC_CTA_INIT_COUNT
	.align		4
        /*0044*/ 	.byte	0x02, 0x4a
	.zero		1
	.zero		1


	//----- nvinfo : EIATTR_EXIT_INSTR_OFFSETS
	.align		4
        /*0048*/ 	.byte	0x04, 0x1c
        /*004a*/ 	.short	(.L_15 - .L_14)


	//   ....[0]....
.L_14:
        /*004c*/ 	.word	0x000000b0


	//   ....[1]....
        /*0050*/ 	.word	0x00000550


	//----- nvinfo : EIATTR_CBANK_PARAM_SIZE
	.align		4
.L_15:
        /*0054*/ 	.byte	0x03, 0x19
        /*0056*/ 	.short	0x0018


	//----- nvinfo : EIATTR_PARAM_CBANK
	.align		4
        /*0058*/ 	.byte	0x04, 0x0a
        /*005a*/ 	.short	(.L_17 - .L_16)
	.align		4
.L_16:
        /*005c*/ 	.word	index@(.nv.constant0._Z15Matriz_GPU_MultPiS_S_)
        /*0060*/ 	.short	0x0380
        /*0062*/ 	.short	0x0018


	//----- nvinfo : EIATTR_SW_WAR
	.align		4
.L_17:
        /*0064*/ 	.byte	0x04, 0x36
        /*0066*/ 	.short	(.L_19 - .L_18)
.L_18:
        /*0068*/ 	.word	0x00000008
.L_19:


//--------------------- .nv.callgraph             --------------------------
	.section	.nv.callgraph,"",@"SHT_CUDA_CALLGRAPH"
	.align	4
	.sectionentsize	8
	.align		4
        /*0000*/ 	.word	0x00000000
	.align		4
        /*0004*/ 	.word	0xffffffff
	.align		4
        /*0008*/ 	.word	0x00000000
	.align		4
        /*000c*/ 	.word	0xfffffffe
	.align		4
        /*0010*/ 	.word	0x00000000
	.align		4
        /*0014*/ 	.word	0xfffffffd
	.align		4
        /*0018*/ 	.word	0x00000000
	.align		4
        /*001c*/ 	.word	0xfffffffc


//--------------------- .text._Z15Matriz_GPU_MultPiS_S_ --------------------------
	.section	.text._Z15Matriz_GPU_MultPiS_S_,"ax",@progbits
	.align	128
        .global         _Z15Matriz_GPU_MultPiS_S_
        .type           _Z15Matriz_GPU_MultPiS_S_,@function
        .size           _Z15Matriz_GPU_MultPiS_S_,(.L_x_2 - _Z15Matriz_GPU_MultPiS_S_)
        .other          _Z15Matriz_GPU_MultPiS_S_,@"STO_CUDA_ENTRY STV_DEFAULT"
_Z15Matriz_GPU_MultPiS_S_:
.text._Z15Matriz_GPU_MultPiS_S_:
[----:B------:R-:W-:Y:S01]  /*0000*/  LDC R1, c[0x0][0x37c] ;  /* 0x0000df00ff017b82 */ /* 0x000fe20000000800 */
[----:B------:R-:W0:Y:S07]  /*0010*/  S2R R2, SR_TID.Y ;  /* 0x0000000000027919 */ /* 0x000e2e0000002200 */
[----:B------:R-:W1:Y:S01]  /*0020*/  LDC R0, c[0x0][0x360] ;  /* 0x0000d800ff007b82 */ /* 0x000e620000000800 */
[----:B------:R-:W1:Y:S07]  /*0030*/  S2R R3, SR_TID.X ;  /* 0x0000000000037919 */ /* 0x000e6e0000002100 */
[----:B------:R-:W0:Y:S08]  /*0040*/  S2UR UR5, SR_CTAID.Y ;  /* 0x00000000000579c3 */ /* 0x000e300000002600 */
[----:B------:R-:W0:Y:S08]  /*0050*/  LDC R7, c[0x0][0x364] ;  /* 0x0000d900ff077b82 */ /* 0x000e300000000800 */
[----:B------:R-:W1:Y:S01]  /*0060*/  S2UR UR4, SR_CTAID.X ;  /* 0x00000000000479c3 */ /* 0x000e620000002500 */
[----:B0-----:R-:W-:-:S05]  /*0070*/  IMAD R7, R7, UR5, R2 ;  /* 0x0000000507077c24 */ /* 0x001fca000f8e0202 */
[----:B------:R-:W-:Y:S01]  /*0080*/  ISETP.GT.U32.AND P0, PT, R7, 0x3ff, PT ;  /* 0x000003ff0700780c */ /* 0x000fe20003f04070 */
[----:B-1----:R-:W-:-:S05]  /*0090*/  IMAD R0, R0, UR4, R3 ;  /* 0x0000000400007c24 */ /* 0x002fca000f8e0203 */
[----:B------:R-:W-:-:S13]  /*00a0*/  ISETP.GT.OR P0, PT, R0, 0x3ff, P0 ;  /* 0x000003ff0000780c */ /* 0x000fda0000704670 */
[----:B------:R-:W-:Y:S05]  /*00b0*/  @P0 EXIT ;  /* 0x000000000000094d */ /* 0x000fea0003800000 */
[----:B------:R-:W0:Y:S01]  /*00c0*/  LDC.64 R2, c[0x0][0x380] ;  /* 0x0000e000ff027b82 */ /* 0x000e220000000a00 */
[----:B------:R-:W1:Y:S01]  /*00d0*/  LDCU.64 UR6, c[0x0][0x388] ;  /* 0x00007100ff0677ac */ /* 0x000e620008000a00 */
[----:B------:R-:W-:Y:S01]  /*00e0*/  SHF.L.U32 R7, R7, 0xa, RZ ;  /* 0x0000000a07077819 */ /* 0x000fe200000006ff */
[----:B------:R-:W-:Y:S01]  /*00f0*/  HFMA2 R14, -RZ, RZ, 0, 0 ;  /* 0x00000000ff0e7431 */ /* 0x000fe200000001ff */
[----:B------:R-:W-:Y:S01]  /*0100*/  MOV R6, R0 ;  /* 0x0000000000067202 */ /* 0x000fe20000000f00 */
[----:B------:R-:W2:Y:S01]  /*0110*/  LDCU.64 UR8, c[0x0][0x358] ;  /* 0x00006b00ff0877ac */ /* 0x000ea20008000a00 */
[----:B------:R-:W-:Y:S01]  /*0120*/  UMOV UR4, URZ ;  /* 0x000000ff00047c82 */ /* 0x000fe20008000000 */
[----:B-1----:R-:W-:-:S04]  /*0130*/  UIADD3 UR5, UP0, UPT, UR6, 0x8000, URZ ;  /* 0x0000800006057890 */ /* 0x002fc8000ff1e0ff */
[----:B------:R-:W-:Y:S01]  /*0140*/  UIADD3.X UR6, UPT, UPT, URZ, UR7, URZ, UP0, !UPT ;  /* 0x00000007ff067290 */ /* 0x000fe200087fe4ff */
[----:B0-----:R-:W-:-:S03]  /*0150*/  IMAD.WIDE.U32 R2, R7, 0x4, R2 ;  /* 0x0000000407027825 */ /* 0x001fc600078e0002 */
[----:B------:R-:W-:-:S04]  /*0160*/  IADD3 R4, P0, PT, R2, 0x20, RZ ;  /* 0x0000002002047810 */ /* 0x000fc80007f1e0ff */
[----:B--2---:R-:W-:-:S09]  /*0170*/  IADD3.X R5, PT, PT, RZ, R3, RZ, P0, !PT ;  /* 0x00000003ff057210 */ /* 0x004fd200007fe4ff */
.L_x_0:
[----:B------:R-:W-:Y:S01]  /*0180*/  MOV R2, UR5 ;  /* 0x0000000500027c02 */ /* 0x000fe20008000f00 */
[----:B------:R-:W2:Y:S01]  /*0190*/  LDG.E R15, desc[UR8][R4.64+-0x20] ;  /* 0xffffe008040f7981 */ /* 0x000ea2000c1e1900 */
[----:B------:R-:W-:-:S03]  /*01a0*/  MOV R3, UR6 ;  /* 0x0000000600037c02 */ /* 0x000fc60008000f00 */
[----:B------:R-:W3:Y:S01]  /*01b0*/  LDG.E R24, desc[UR8][R4.64+-0x1c] ;  /* 0xffffe40804187981 */ /* 0x000ee2000c1e1900 */
[----:B------:R-:W-:-:S03]  /*01c0*/  IMAD.WIDE R2, R6, 0x4, R2 ;  /* 0x0000000406027825 */ /* 0x000fc600078e0202 */
[----:B------:R-:W4:Y:S04]  /*01d0*/  LDG.E R19, desc[UR8][R4.64+-0x18] ;  /* 0xffffe80804137981 */ /* 0x000f28000c1e1900 */
[----:B------:R-:W2:Y:S04]  /*01e0*/  LDG.E R16, desc[UR8][R2.64+-0x8000] ;  /* 0xff80000802107981 */ /* 0x000ea8000c1e1900 */
[----:B------:R-:W3:Y:S04]  /*01f0*/  LDG.E R25, desc[UR8][R2.64+-0x7000] ;  /* 0xff90000802197981 */ /* 0x000ee8000c1e1900 */
[----:B------:R-:W4:Y:S04]  /*0200*/  LDG.E R18, desc[UR8][R2.64+-0x6000] ;  /* 0xffa0000802127981 */ /* 0x000f28000c1e1900 */
[----:B------:R-:W5:Y:S04]  /*0210*/  LDG.E R20, desc[UR8][R4.64+-0x14] ;  /* 0xffffec0804147981 */ /* 0x000f68000c1e1900 */
        /* <DEDUP_REMOVED lines=11> */
[----:B------:R-:W5:Y:S01]  /*02d0*/  LDG.E R26, desc[UR8][R4.64+0x1c] ;  /* 0x00001c08041a7981 */ /* 0x000f62000c1e1900 */
[----:B--2---:R-:W-:-:S03]  /*02e0*/  IMAD R15, R15, R16, R14 ;  /* 0x000000100f0f7224 */ /* 0x004fc600078e020e */
[----:B------:R-:W2:Y:S01]  /*02f0*/  LDG.E R16, desc[UR8][R4.64] ;  /* 0x0000000804107981 */ /* 0x000ea2000c1e1900 */
[----:B---3--:R-:W-:-:S03]  /*0300*/  IMAD R24, R24, R25, R15 ;  /* 0x0000001918187224 */ /* 0x008fc600078e020f */
[----:B------:R-:W3:Y:S01]  /*0310*/  LDG.E R14, desc[UR8][R4.64+0x4] ;  /* 0x00000408040e7981 */ /* 0x000ee2000c1e1900 */
[----:B----4-:R-:W-:-:S03]  /*0320*/  IMAD R24, R19, R18, R24 ;  /* 0x0000001213187224 */ /* 0x010fc600078e0218 */
[----:B------:R-:W3:Y:S04]  /*0330*/  LDG.E R15, desc[UR8][R2.64+0x1000] ;  /* 0x00100008020f7981 */ /* 0x000ee8000c1e1900 */
[----:B------:R-:W4:Y:S01]  /*0340*/  LDG.E R18, desc[UR8][R4.64+0x8] ;  /* 0x0000080804127981 */ /* 0x000f22000c1e1900 */
[----:B-----5:R-:W-:-:S03]  /*0350*/  IMAD R24, R20, R21, R24 ;  /* 0x0000001514187224 */ /* 0x020fc600078e0218 */
[----:B------:R-:W4:Y:S04]  /*0360*/  LDG.E R19, desc[UR8][R2.64+0x2000] ;  /* 0x0020000802137981 */ /* 0x000f28000c1e1900 */
[----:B------:R-:W5:Y:S01]  /*0370*/  LDG.E R20, desc[UR8][R4.64+0xc] ;  /* 0x00000c0804147981 */ /* 0x000f62000c1e1900 */
[----:B------:R-:W-:-:S03]  /*0380*/  IMAD R24, R22, R23, R24 ;  /* 0x0000001716187224 */ /* 0x000fc600078e0218 */
[----:B------:R-:W5:Y:S04]  /*0390*/  LDG.E R21, desc[UR8][R2.64+0x3000] ;  /* 0x0030000802157981 */ /* 0x000f68000c1e1900 */
[----:B------:R-:W5:Y:S04]  /*03a0*/  LDG.E R22, desc[UR8][R4.64+0x10] ;  /* 0x0000100804167981 */ /* 0x000f68000c1e1900 */
[----:B------:R-:W5:Y:S01]  /*03b0*/  LDG.E R23, desc[UR8][R2.64+0x4000] ;  /* 0x0040000802177981 */ /* 0x000f62000c1e1900 */
[----:B------:R-:W-:-:S03]  /*03c0*/  IMAD R28, R12, R13, R24 ;  /* 0x0000000d0c1c7224 */ /* 0x000fc600078e0218 */
[----:B------:R-:W5:Y:S04]  /*03d0*/  LDG.E R24, desc[UR8][R4.64+0x14] ;  /* 0x0000140804187981 */ /* 0x000f68000c1e1900 */
[----:B------:R-:W5:Y:S04]  /*03e0*/  LDG.E R25, desc[UR8][R2.64+0x5000] ;  /* 0x0050000802197981 */ /* 0x000f68000c1e1900 */
[----:B------:R0:W5:Y:S04]  /*03f0*/  LDG.E R13, desc[UR8][R4.64+0x18] ;  /* 0x00001808040d7981 */ /* 0x000168000c1e1900 */
[----:B------:R-:W5:Y:S01]  /*0400*/  LDG.E R12, desc[UR8][R2.64+0x6000] ;  /* 0x00600008020c7981 */ /* 0x000f62000c1e1900 */
[----:B------:R-:W-:-:S04]  /*0410*/  IMAD R8, R9, R8, R28 ;  /* 0x0000000809087224 */ /* 0x000fc800078e021c */
[----:B------:R-:W-:Y:S01]  /*0420*/  IMAD R8, R10, R11, R8 ;  /* 0x0000000b0a087224 */ /* 0x000fe200078e0208 */
[----:B------:R-:W-:-:S04]  /*0430*/  UIADD3 UR4, UPT, UPT, UR4, 0x10, URZ ;  /* 0x0000001004047890 */ /* 0x000fc8000fffe0ff */
[----:B------:R-:W-:Y:S01]  /*0440*/  UISETP.NE.AND UP0, UPT, UR4, 0x400, UPT ;  /* 0x000004000400788c */ /* 0x000fe2000bf05270 */
[----:B0-----:R-:W-:Y:S02]  /*0450*/  IADD3 R4, P0, PT, R4, 0x40, RZ ;  /* 0x0000004004047810 */ /* 0x001fe40007f1e0ff */
[----:B------:R-:W-:Y:S02]  /*0460*/  IADD3 R6, PT, PT, R6, 0x4000, RZ ;  /* 0x0000400006067810 */ /* 0x000fe40007ffe0ff */
[----:B------:R-:W-:Y:S01]  /*0470*/  IADD3.X R5, PT, PT, RZ, R5, RZ, P0, !PT ;  /* 0x00000005ff057210 */ /* 0x000fe200007fe4ff */
[----:B--2---:R-:W-:-:S04]  /*0480*/  IMAD R8, R16, R17, R8 ;  /* 0x0000001110087224 */ /* 0x004fc800078e0208 */
[----:B---3--:R-:W-:-:S04]  /*0490*/  IMAD R8, R14, R15, R8 ;  /* 0x0000000f0e087224 */ /* 0x008fc800078e0208 */
[----:B----4-:R-:W-:-:S04]  /*04a0*/  IMAD R8, R18, R19, R8 ;  /* 0x0000001312087224 */ /* 0x010fc800078e0208 */
[----:B-----5:R-:W-:-:S04]  /*04b0*/  IMAD R8, R20, R21, R8 ;  /* 0x0000001514087224 */ /* 0x020fc800078e0208 */
[----:B------:R-:W-:-:S04]  /*04c0*/  IMAD R8, R22, R23, R8 ;  /* 0x0000001716087224 */ /* 0x000fc800078e0208 */
[----:B------:R-:W-:-:S04]  /*04d0*/  IMAD R8, R24, R25, R8 ;  /* 0x0000001918087224 */ /* 0x000fc800078e0208 */
[----:B------:R-:W-:-:S04]  /*04e0*/  IMAD R8, R13, R12, R8 ;  /* 0x0000000c0d087224 */ /* 0x000fc800078e0208 */
[----:B------:R-:W-:Y:S01]  /*04f0*/  IMAD R14, R26, R27, R8 ;  /* 0x0000001b1a0e7224 */ /* 0x000fe200078e0208 */
[----:B------:R-:W-:Y:S06]  /*0500*/  BRA.U UP0, `(.L_x_0) ;  /* 0xfffffffd001c7547 */ /* 0x000fec000b83ffff */
[----:B------:R-:W0:Y:S01]  /*0510*/  LDC.64 R2, c[0x0][0x390] ;  /* 0x0000e400ff027b82 */ /* 0x000e220000000a00 */
[----:B------:R-:W-:-:S05]  /*0520*/  IADD3 R7, PT, PT, R0, R7, RZ ;  /* 0x0000000700077210 */ /* 0x000fca0007ffe0ff */
[----:B0-----:R-:W-:-:S05]  /*0530*/  IMAD.WIDE R2, R7, 0x4, R2 ;  /* 0x0000000407027825 */ /* 0x001fca00078e0202 */
[----:B------:R-:W-:Y:S01]  /*0540*/  STG.E desc[UR8][R2.64], R14 ;  /* 0x0000000e02007986 */ /* 0x000fe2000c101908 */
[----:B------:R-:W-:Y:S05]  /*0550*/  EXIT ;  /* 0x000000000000794d */ /* 0x000fea0003800000 */
.L_x_1:
[----:B------:R-:W-:-:S00]  /*0560*/  BRA `(.L_x_1) ;  /* 0xfffffffc00fc7947 */ /* 0x000fc0000383ffff */
[----:B------:R-:W-:-:S00]  /*0570*/  NOP ;  /* 0x0000000000007918 */ /* 0x000fc00000000000 */
        /* <DEDUP_REMOVED lines=8> */
.L_x_2:


//--------------------- .nv.shared.reserved.0     --------------------------
	.section	.nv.shared.reserved.0,"aw",@nobits
	.weak		__nv_reservedSMEM_offset_0_alias
	.size		__nv_reservedSMEM_offset_0_alias, 0, 64
	.other		__nv_reservedSMEM_offset_0_alias,@"STO_CUDA_RESERVED_SHARED STV_DEFAULT"
__nv_reservedSMEM_offset_0_alias:
	.zero		0
	.zero		64


//--------------------- .nv.constant0._Z15Matriz_GPU_MultPiS_S_ --------------------------
	.section	.nv.constant0._Z15Matriz_GPU_MultPiS_S_,"a",@progbits
	.sectionflags	@""
	.align	4
.nv.constant0._Z15Matriz_GPU_MultPiS_S_:
	.zero		920


//--------------------- SYMBOLS --------------------------

	.type		.nv.reservedSmem.offset0,@object
	.size		.nv.reservedSmem.offset0,0x4
